//
// Generated by NVIDIA NVVM Compiler
//
// Compiler Build ID: CL-36424714
// Cuda compilation tools, release 13.0, V13.0.88
// Based on NVVM 20.0.0
//

.version 9.0
.target sm_100
.address_size 64

	// .globl	_Z6mataddPKfS0_Pfii

.visible .entry _Z6mataddPKfS0_Pfii(
	.param .u64 .ptr .align 1 _Z6mataddPKfS0_Pfii_param_0,
	.param .u64 .ptr .align 1 _Z6mataddPKfS0_Pfii_param_1,
	.param .u64 .ptr .align 1 _Z6mataddPKfS0_Pfii_param_2,
	.param .u32 _Z6mataddPKfS0_Pfii_param_3,
	.param .u32 _Z6mataddPKfS0_Pfii_param_4
)
{
	.reg .pred 	%p<2>;
	.reg .b32 	%r<8>;
	.reg .b32 	%f<4>;
	.reg .b64 	%rd<11>;

	ld.param.u64 	%rd1, [_Z6mataddPKfS0_Pfii_param_0];
	ld.param.u64 	%rd2, [_Z6mataddPKfS0_Pfii_param_1];
	ld.param.u64 	%rd3, [_Z6mataddPKfS0_Pfii_param_2];
	ld.param.u32 	%r2, [_Z6mataddPKfS0_Pfii_param_3];
	ld.param.u32 	%r3, [_Z6mataddPKfS0_Pfii_param_4];
	mov.u32 	%r4, %ctaid.x;
	mov.u32 	%r5, %ntid.x;
	mov.u32 	%r6, %tid.x;
	mad.lo.s32 	%r1, %r4, %r5, %r6;
	mul.lo.s32 	%r7, %r3, %r2;
	setp.ge.s32 	%p1, %r1, %r7;
	@%p1 bra 	$L__BB0_2;
	cvta.to.global.u64 	%rd4, %rd1;
	cvta.to.global.u64 	%rd5, %rd2;
	cvta.to.global.u64 	%rd6, %rd3;
	mul.wide.s32 	%rd7, %r1, 4;
	add.s64 	%rd8, %rd4, %rd7;
	ld.global.f32 	%f1, [%rd8];
	add.s64 	%rd9, %rd5, %rd7;
	ld.global.f32 	%f2, [%rd9];
	add.f32 	%f3, %f1, %f2;
	add.s64 	%rd10, %rd6, %rd7;
	st.global.f32 	[%rd10], %f3;
$L__BB0_2:
	ret;

}


// ===== COMPILED SASS (sm_100) =====

	.target	sm_100

	.elftype	@"ET_EXEC"


//--------------------- .note.nv.tkinfo           --------------------------
	.section	.note.nv.tkinfo,"",@"SHT_NOTE"
	.sectionflags	@"SHF_NOTE_NV_TKINFO"
	.tkinfo
        /*0018*/ 	.word	0x00000002
        /*0030*/ 	.string	""
        /*0030*/ 	.string	"ptxas"
        /*0030*/ 	.string	"Cuda compilation tools, release 13.0, V13.0.88"
        /*0030*/ 	.string	"Build cuda_13.0.r13.0/compiler.36424714_0"
        /*0030*/ 	.string	"-arch sm_100 -m 64 "



//--------------------- .note.nv.cuinfo           --------------------------
	.section	.note.nv.cuinfo,"",@"SHT_NOTE"
	.sectionflags	@"SHF_NOTE_NV_CUINFO"
        /*0018*/ 	.short	0x0002
        /*001a*/ 	.short	0x0064
        /*001c*/ 	.short	0x0082
	.zero		2


//--------------------- .nv.info                  --------------------------
	.section	.nv.info,"",@"SHT_CUDA_INFO"
	.align	4


	//----- nvinfo : EIATTR_REGCOUNT
	.align		4
        /*0000*/ 	.byte	0x04, 0x2f
        /*0002*/ 	.short	(.L_1 - .L_0)
	.align		4
.L_0:
        /*0004*/ 	.word	index@(_Z6mataddPKfS0_Pfii)
        /*0008*/ 	.word	0x0000000c


	//----- nvinfo : EIATTR_FRAME_SIZE
	.align		4
.L_1:
        /*000c*/ 	.byte	0x04, 0x11
        /*000e*/ 	.short	(.L_3 - .L_2)
	.align		4
.L_2:
        /*0010*/ 	.word	index@(_Z6mataddPKfS0_Pfii)
        /*0014*/ 	.word	0x00000000


	//----- nvinfo : EIATTR_MIN_STACK_SIZE
	.align		4
.L_3:
        /*0018*/ 	.byte	0x04, 0x12
        /*001a*/ 	.short	(.L_5 - .L_4)
	.align		4
.L_4:
        /*001c*/ 	.word	index@(_Z6mataddPKfS0_Pfii)
        /*0020*/ 	.word	0x00000000
.L_5:


//--------------------- .nv.compat                --------------------------
	.section	.nv.compat,"",@"SHT_CUDA_COMPAT_INFO"
	.align	4
        /*0000*/ 	.byte	0x02, 0x09, 0x00, 0x00, 0x02, 0x02, 0x01, 0x00, 0x02, 0x05, 0x05, 0x00, 0x03, 0x07, 0x01, 0x01
        /*0010*/ 	.byte	0x02, 0x03, 0x00, 0x00, 0x02, 0x06, 0x01, 0x00, 0x04, 0x0b, 0x08, 0x00, 0x09, 0x00, 0x00, 0x00
        /*0020*/ 	.byte	0x00, 0x00, 0x00, 0x00


//--------------------- .nv.info._Z6mataddPKfS0_Pfii --------------------------
	.section	.nv.info._Z6mataddPKfS0_Pfii,"",@"SHT_CUDA_INFO"
	.sectionflags	@""
	.align	4


	//----- nvinfo : EIATTR_CUDA_API_VERSION
	.align		4
        /*0000*/ 	.byte	0x04, 0x37
        /*0002*/ 	.short	(.L_7 - .L_6)
.L_6:
        /*0004*/ 	.word	0x00000082


	//----- nvinfo : EIATTR_KPARAM_INFO
	.align		4
.L_7:
        /*0008*/ 	.byte	0x04, 0x17
        /*000a*/ 	.short	(.L_9 - .L_8)
.L_8:
        /*000c*/ 	.word	0x00000000
        /*0010*/ 	.short	0x0004
        /*0012*/ 	.short	0x001c
        /*0014*/ 	.byte	0x00, 0xf0, 0x11, 0x00


	//----- nvinfo : EIATTR_KPARAM_INFO
	.align		4
.L_9:
        /*0018*/ 	.byte	0x04, 0x17
        /*001a*/ 	.short	(.L_11 - .L_10)
.L_10:
        /*001c*/ 	.word	0x00000000
        /*0020*/ 	.short	0x0003
        /*0022*/ 	.short	0x0018
        /*0024*/ 	.byte	0x00, 0xf0, 0x11, 0x00


	//----- nvinfo : EIATTR_KPARAM_INFO
	.align		4
.L_11:
        /*0028*/ 	.byte	0x04, 0x17
        /*002a*/ 	.short	(.L_13 - .L_12)
.L_12:
        /*002c*/ 	.word	0x00000000
        /*0030*/ 	.short	0x0002
        /*0032*/ 	.short	0x0010
        /*0034*/ 	.byte	0x00, 0xf5, 0x21, 0x00


	//----- nvinfo : EIATTR_KPARAM_INFO
	.align		4
.L_13:
        /*0038*/ 	.byte	0x04, 0x17
        /*003a*/ 	.short	(.L_15 - .L_14)
.L_14:
        /*003c*/ 	.word	0x00000000
        /*0040*/ 	.short	0x0001
        /*0042*/ 	.short	0x0008
        /*0044*/ 	.byte	0x00, 0xf5, 0x21, 0x00


	//----- nvinfo : EIATTR_KPARAM_INFO
	.align		4
.L_15:
        /*0048*/ 	.byte	0x04, 0x17
        /*004a*/ 	.short	(.L_17 - .L_16)
.L_16:
        /*004c*/ 	.word	0x00000000
        /*0050*/ 	.short	0x0000
        /*0052*/ 	.short	0x0000
        /*0054*/ 	.byte	0x00, 0xf5, 0x21, 0x00


	//----- nvinfo : EIATTR_SPARSE_MMA_MASK
	.align		4
.L_17:
        /*0058*/ 	.byte	0x03, 0x50
        /*005a*/ 	.short	0x0000


	//----- nvinfo : EIATTR_MAXREG_COUNT
	.align		4
        /*005c*/ 	.byte	0x03, 0x1b
        /*005e*/ 	.short	0x00ff


	//----- nvinfo : EIATTR_MERCURY_ISA_VERSION
	.align		4
        /*0060*/ 	.byte	0x03, 0x5f
        /*0062*/ 	.short	0x0101


	//----- nvinfo : EIATTR_VRC_CTA_INIT_COUNT
	.align		4
        /*0064*/ 	.byte	0x02, 0x4a
	.zero		1
	.zero		1


	//----- nvinfo : EIATTR_EXIT_INSTR_OFFSETS
	.align		4
        /*0068*/ 	.byte	0x04, 0x1c
        /*006a*/ 	.short	(.L_19 - .L_18)


	//   ....[0]....
.L_18:
        /*006c*/ 	.word	0x00000080


	//   ....[1]....
        /*0070*/ 	.word	0x00000140


	//----- nvinfo : EIATTR_CBANK_PARAM_SIZE
	.align		4
.L_19:
        /*0074*/ 	.byte	0x03, 0x19
        /*0076*/ 	.short	0x0020


	//----- nvinfo : EIATTR_PARAM_CBANK
	.align		4
        /*0078*/ 	.byte	0x04, 0x0a
        /*007a*/ 	.short	(.L_21 - .L_20)
	.align		4
.L_20:
        /*007c*/ 	.word	index@(.nv.constant0._Z6mataddPKfS0_Pfii)
        /*0080*/ 	.short	0x0380
        /*0082*/ 	.short	0x0020


	//----- nvinfo : EIATTR_SW_WAR
	.align		4
.L_21:
        /*0084*/ 	.byte	0x04, 0x36
        /*0086*/ 	.short	(.L_23 - .L_22)
.L_22:
        /*0088*/ 	.word	0x00000008
.L_23:


//--------------------- .nv.callgraph             --------------------------
	.section	.nv.callgraph,"",@"SHT_CUDA_CALLGRAPH"
	.align	4
	.sectionentsize	8
	.align		4
        /*0000*/ 	.word	0x00000000
	.align		4
        /*0004*/ 	.word	0xffffffff
	.align		4
        /*0008*/ 	.word	0x00000000
	.align		4
        /*000c*/ 	.word	0xfffffffe
	.align		4
        /*0010*/ 	.word	0x00000000
	.align		4
        /*0014*/ 	.word	0xfffffffd
	.align		4
        /*0018*/ 	.word	0x00000000
	.align		4
        /*001c*/ 	.word	0xfffffffc


//--------------------- .text._Z6mataddPKfS0_Pfii --------------------------
	.section	.text._Z6mataddPKfS0_Pfii,"ax",@progbits
	.align	128
        .global         _Z6mataddPKfS0_Pfii
        .type           _Z6mataddPKfS0_Pfii,@function
        .size           _Z6mataddPKfS0_Pfii,(.L_x_1 - _Z6mataddPKfS0_Pfii)
        .other          _Z6mataddPKfS0_Pfii,@"STO_CUDA_ENTRY STV_DEFAULT"
_Z6mataddPKfS0_Pfii:
.text._Z6mataddPKfS0_Pfii:
[----:B------:R-:W-:Y:S01]  /*0000*/  LDC R1, c[0x0][0x37c] ;  /* 0x0000df00ff017b82 */ /* 0x000fe20000000800 */
[----:B------:R-:W0:Y:S07]  /*0010*/  S2R R0, SR_TID.X ;  /* 0x0000000000007919 */ /* 0x000e2e0000002100 */
[----:B------:R-:W0:Y:S01]  /*0020*/  S2UR UR6, SR_CTAID.X ;  /* 0x00000000000679c3 */ /* 0x000e220000002500 */
[----:B------:R-:W1:Y:S07]  /*0030*/  LDCU.64 UR4, c[0x0][0x398] ;  /* 0x00007300ff0477ac */ /* 0x000e6e0008000a00 */
[----:B------:R-:W0:Y:S01]  /*0040*/  LDC R9, c[0x0][0x360] ;  /* 0x0000d800ff097b82 */ /* 0x000e220000000800 */
[----:B-1----:R-:W-:Y:S01]  /*0050*/  UIMAD UR4, UR5, UR4, URZ ;  /* 0x00000004050472a4 */ /* 0x002fe2000f8e02ff */
[----:B0-----:R-:W-:-:S05]  /*0060*/  IMAD R9, R9, UR6, R0 ;  /* 0x0000000609097c24 */ /* 0x001fca000f8e0200 */
[----:B------:R-:W-:-:S13]  /*0070*/  ISETP.GE.AND P0, PT, R9, UR4, PT ;  /* 0x0000000409007c0c */ /* 0x000fda000bf06270 */
[----:B------:R-:W-:Y:S05]  /*0080*/  @P0 EXIT ;  /* 0x000000000000094d */ /* 0x000fea0003800000 */
[----:B------:R-:W0:Y:S01]  /*0090*/  LDC.64 R2, c[0x0][0x380] ;  /* 0x0000e000ff027b82 */ /* 0x000e220000000a00 */
[----:B------:R-:W1:Y:S07]  /*00a0*/  LDCU.64 UR4, c[0x0][0x358] ;  /* 0x00006b00ff0477ac */ /* 0x000e6e0008000a00 */
[----:B------:R-:W2:Y:S08]  /*00b0*/  LDC.64 R4, c[0x0][0x388] ;  /* 0x0000e200ff047b82 */ /* 0x000eb00000000a00 */
[----:B------:R-:W3:Y:S01]  /*00c0*/  LDC.64 R6, c[0x0][0x390] ;  /* 0x0000e400ff067b82 */ /* 0x000ee20000000a00 */
[----:B0-----:R-:W-:-:S06]  /*00d0*/  IMAD.WIDE R2, R9, 0x4, R2 ;  /* 0x0000000409027825 */ /* 0x001fcc00078e0202 */
[----:B-1----:R-:W4:Y:S01]  /*00e0*/  LDG.E R2, desc[UR4][R2.64] ;  /* 0x0000000402027981 */ /* 0x002f22000c1e1900 */
[----:B--2---:R-:W-:-:S06]  /*00f0*/  IMAD.WIDE R4, R9, 0x4, R4 ;  /* 0x0000000409047825 */ /* 0x004fcc00078e0204 */
[----:B------:R-:W4:Y:S01]  /*0100*/  LDG.E R5, desc[UR4][R4.64] ;  /* 0x0000000404057981 */ /* 0x000f22000c1e1900 */
[----:B---3--:R-:W-:-:S04]  /*0110*/  IMAD.WIDE R6, R9, 0x4, R6 ;  /* 0x0000000409067825 */ /* 0x008fc800078e0206 */
[----:B----4-:R-:W-:-:S05]  /*0120*/  FADD R9, R2, R5 ;  /* 0x0000000502097221 */ /* 0x010fca0000000000 */
[----:B------:R-:W-:Y:S01]  /*0130*/  STG.E desc[UR4][R6.64], R9 ;  /* 0x0000000906007986 */ /* 0x000fe2000c101904 */
[----:B------:R-:W-:Y:S05]  /*0140*/  EXIT ;  /* 0x000000000000794d */ /* 0x000fea0003800000 */
.L_x_0:
[----:B------:R-:W-:-:S00]  /*0150*/  BRA `(.L_x_0) ;  /* 0xfffffffc00fc7947 */ /* 0x000fc0000383ffff */
[----:B------:R-:W-:-:S00]  /*0160*/  NOP ;  /* 0x0000000000007918 */ /* 0x000fc00000000000 */
        /* <DEDUP_REMOVED lines=9> */
.L_x_1:


//--------------------- .nv.shared.reserved.0     --------------------------
	.section	.nv.shared.reserved.0,"aw",@nobits
	.weak		__nv_reservedSMEM_offset_0_alias
	.size		__nv_reservedSMEM_offset_0_alias, 0, 64
	.other		__nv_reservedSMEM_offset_0_alias,@"STO_CUDA_RESERVED_SHARED STV_DEFAULT"
__nv_reservedSMEM_offset_0_alias:
	.zero		0
	.zero		64


//--------------------- .nv.constant0._Z6mataddPKfS0_Pfii --------------------------
	.section	.nv.constant0._Z6mataddPKfS0_Pfii,"a",@progbits
	.sectionflags	@""
	.align	4
.nv.constant0._Z6mataddPKfS0_Pfii:
	.zero		928


//--------------------- SYMBOLS --------------------------

	.type		.nv.reservedSmem.offset0,@object
	.size		.nv.reservedSmem.offset0,0x4
